//
// Generated by NVIDIA NVVM Compiler
//
// Compiler Build ID: CL-36424714
// Cuda compilation tools, release 13.0, V13.0.88
// Based on NVVM 20.0.0
//

.version 9.0
.target sm_100
.address_size 64

	// .globl	_Z12gpu_functionPiPhS0_

.visible .entry _Z12gpu_functionPiPhS0_(
	.param .u64 .ptr .align 1 _Z12gpu_functionPiPhS0__param_0,
	.param .u64 .ptr .align 1 _Z12gpu_functionPiPhS0__param_1,
	.param .u64 .ptr .align 1 _Z12gpu_functionPiPhS0__param_2
)
{
	.reg .b32 	%r<8>;
	.reg .b64 	%rd<12>;

	ld.param.u64 	%rd1, [_Z12gpu_functionPiPhS0__param_0];
	ld.param.u64 	%rd2, [_Z12gpu_functionPiPhS0__param_1];
	ld.param.u64 	%rd3, [_Z12gpu_functionPiPhS0__param_2];
	cvta.to.global.u64 	%rd4, %rd1;
	cvta.to.global.u64 	%rd5, %rd3;
	cvta.to.global.u64 	%rd6, %rd2;
	mov.u32 	%r1, %ctaid.x;
	mov.u32 	%r2, %ntid.x;
	mov.u32 	%r3, %tid.x;
	mad.lo.s32 	%r4, %r1, %r2, %r3;
	cvt.s64.s32 	%rd7, %r4;
	add.s64 	%rd8, %rd6, %rd7;
	ld.global.u8 	%r5, [%rd8];
	add.s64 	%rd9, %rd5, %rd7;
	ld.global.u8 	%r6, [%rd9];
	add.s32 	%r7, %r6, %r5;
	mul.wide.s32 	%rd10, %r4, 4;
	add.s64 	%rd11, %rd4, %rd10;
	st.global.u32 	[%rd11], %r7;
	ret;

}


// ===== COMPILED SASS (sm_100) =====

	.target	sm_100

	.elftype	@"ET_EXEC"


//--------------------- .note.nv.tkinfo           --------------------------
	.section	.note.nv.tkinfo,"",@"SHT_NOTE"
	.sectionflags	@"SHF_NOTE_NV_TKINFO"
	.tkinfo
        /*0018*/ 	.word	0x00000002
        /*0030*/ 	.string	""
        /*0030*/ 	.string	"ptxas"
        /*0030*/ 	.string	"Cuda compilation tools, release 13.0, V13.0.88"
        /*0030*/ 	.string	"Build cuda_13.0.r13.0/compiler.36424714_0"
        /*0030*/ 	.string	"-arch sm_100 -m 64 "



//--------------------- .note.nv.cuinfo           --------------------------
	.section	.note.nv.cuinfo,"",@"SHT_NOTE"
	.sectionflags	@"SHF_NOTE_NV_CUINFO"
        /*0018*/ 	.short	0x0002
        /*001a*/ 	.short	0x0064
        /*001c*/ 	.short	0x0082
	.zero		2


//--------------------- .nv.info                  --------------------------
	.section	.nv.info,"",@"SHT_CUDA_INFO"
	.align	4


	//----- nvinfo : EIATTR_REGCOUNT
	.align		4
        /*0000*/ 	.byte	0x04, 0x2f
        /*0002*/ 	.short	(.L_1 - .L_0)
	.align		4
.L_0:
        /*0004*/ 	.word	index@(_Z12gpu_functionPiPhS0_)
        /*0008*/ 	.word	0x0000000c


	//----- nvinfo : EIATTR_FRAME_SIZE
	.align		4
.L_1:
        /*000c*/ 	.byte	0x04, 0x11
        /*000e*/ 	.short	(.L_3 - .L_2)
	.align		4
.L_2:
        /*0010*/ 	.word	index@(_Z12gpu_functionPiPhS0_)
        /*0014*/ 	.word	0x00000000


	//----- nvinfo : EIATTR_MIN_STACK_SIZE
	.align		4
.L_3:
        /*0018*/ 	.byte	0x04, 0x12
        /*001a*/ 	.short	(.L_5 - .L_4)
	.align		4
.L_4:
        /*001c*/ 	.word	index@(_Z12gpu_functionPiPhS0_)
        /*0020*/ 	.word	0x00000000
.L_5:


//--------------------- .nv.compat                --------------------------
	.section	.nv.compat,"",@"SHT_CUDA_COMPAT_INFO"
	.align	4
        /*0000*/ 	.byte	0x02, 0x09, 0x00, 0x00, 0x02, 0x02, 0x01, 0x00, 0x02, 0x05, 0x05, 0x00, 0x03, 0x07, 0x01, 0x01
        /*0010*/ 	.byte	0x02, 0x03, 0x00, 0x00, 0x02, 0x06, 0x01, 0x00, 0x04, 0x0b, 0x08, 0x00, 0x09, 0x00, 0x00, 0x00
        /*0020*/ 	.byte	0x00, 0x00, 0x00, 0x00


//--------------------- .nv.info._Z12gpu_functionPiPhS0_ --------------------------
	.section	.nv.info._Z12gpu_functionPiPhS0_,"",@"SHT_CUDA_INFO"
	.sectionflags	@""
	.align	4


	//----- nvinfo : EIATTR_CUDA_API_VERSION
	.align		4
        /*0000*/ 	.byte	0x04, 0x37
        /*0002*/ 	.short	(.L_7 - .L_6)
.L_6:
        /*0004*/ 	.word	0x00000082


	//----- nvinfo : EIATTR_KPARAM_INFO
	.align		4
.L_7:
        /*0008*/ 	.byte	0x04, 0x17
        /*000a*/ 	.short	(.L_9 - .L_8)
.L_8:
        /*000c*/ 	.word	0x00000000
        /*0010*/ 	.short	0x0002
        /*0012*/ 	.short	0x0010
        /*0014*/ 	.byte	0x00, 0xf5, 0x21, 0x00


	//----- nvinfo : EIATTR_KPARAM_INFO
	.align		4
.L_9:
        /*0018*/ 	.byte	0x04, 0x17
        /*001a*/ 	.short	(.L_11 - .L_10)
.L_10:
        /*001c*/ 	.word	0x00000000
        /*0020*/ 	.short	0x0001
        /*0022*/ 	.short	0x0008
        /*0024*/ 	.byte	0x00, 0xf5, 0x21, 0x00


	//----- nvinfo : EIATTR_KPARAM_INFO
	.align		4
.L_11:
        /*0028*/ 	.byte	0x04, 0x17
        /*002a*/ 	.short	(.L_13 - .L_12)
.L_12:
        /*002c*/ 	.word	0x00000000
        /*0030*/ 	.short	0x0000
        /*0032*/ 	.short	0x0000
        /*0034*/ 	.byte	0x00, 0xf5, 0x21, 0x00


	//----- nvinfo : EIATTR_SPARSE_MMA_MASK
	.align		4
.L_13:
        /*0038*/ 	.byte	0x03, 0x50
        /*003a*/ 	.short	0x0000


	//----- nvinfo : EIATTR_MAXREG_COUNT
	.align		4
        /*003c*/ 	.byte	0x03, 0x1b
        /*003e*/ 	.short	0x00ff


	//----- nvinfo : EIATTR_MERCURY_ISA_VERSION
	.align		4
        /*0040*/ 	.byte	0x03, 0x5f
        /*0042*/ 	.short	0x0101


	//----- nvinfo : EIATTR_VRC_CTA_INIT_COUNT
	.align		4
        /*0044*/ 	.byte	0x02, 0x4a
	.zero		1
	.zero		1


	//----- nvinfo : EIATTR_EXIT_INSTR_OFFSETS
	.align		4
        /*0048*/ 	.byte	0x04, 0x1c
        /*004a*/ 	.short	(.L_15 - .L_14)


	//   ....[0]....
.L_14:
        /*004c*/ 	.word	0x00000130


	//----- nvinfo : EIATTR_CBANK_PARAM_SIZE
	.align		4
.L_15:
        /*0050*/ 	.byte	0x03, 0x19
        /*0052*/ 	.short	0x0018


	//----- nvinfo : EIATTR_PARAM_CBANK
	.align		4
        /*0054*/ 	.byte	0x04, 0x0a
        /*0056*/ 	.short	(.L_17 - .L_16)
	.align		4
.L_16:
        /*0058*/ 	.word	index@(.nv.constant0._Z12gpu_functionPiPhS0_)
        /*005c*/ 	.short	0x0380
        /*005e*/ 	.short	0x0018


	//----- nvinfo : EIATTR_SW_WAR
	.align		4
.L_17:
        /*0060*/ 	.byte	0x04, 0x36
        /*0062*/ 	.short	(.L_19 - .L_18)
.L_18:
        /*0064*/ 	.word	0x00000008
.L_19:


//--------------------- .nv.callgraph             --------------------------
	.section	.nv.callgraph,"",@"SHT_CUDA_CALLGRAPH"
	.align	4
	.sectionentsize	8
	.align		4
        /*0000*/ 	.word	0x00000000
	.align		4
        /*0004*/ 	.word	0xffffffff
	.align		4
        /*0008*/ 	.word	0x00000000
	.align		4
        /*000c*/ 	.word	0xfffffffe
	.align		4
        /*0010*/ 	.word	0x00000000
	.align		4
        /*0014*/ 	.word	0xfffffffd
	.align		4
        /*0018*/ 	.word	0x00000000
	.align		4
        /*001c*/ 	.word	0xfffffffc


//--------------------- .text._Z12gpu_functionPiPhS0_ --------------------------
	.section	.text._Z12gpu_functionPiPhS0_,"ax",@progbits
	.align	128
        .global         _Z12gpu_functionPiPhS0_
        .type           _Z12gpu_functionPiPhS0_,@function
        .size           _Z12gpu_functionPiPhS0_,(.L_x_1 - _Z12gpu_functionPiPhS0_)
        .other          _Z12gpu_functionPiPhS0_,@"STO_CUDA_ENTRY STV_DEFAULT"
_Z12gpu_functionPiPhS0_:
.text._Z12gpu_functionPiPhS0_:
[----:B------:R-:W-:Y:S01]  /*0000*/  LDC R1, c[0x0][0x37c] ;  /* 0x0000df00ff017b82 */ /* 0x000fe20000000800 */
[----:B------:R-:W0:Y:S07]  /*0010*/  S2R R0, SR_TID.X ;  /* 0x0000000000007919 */ /* 0x000e2e0000002100 */
[----:B------:R-:W0:Y:S01]  /*0020*/  S2UR UR6, SR_CTAID.X ;  /* 0x00000000000679c3 */ /* 0x000e220000002500 */
[----:B------:R-:W1:Y:S01]  /*0030*/  LDCU.64 UR10, c[0x0][0x390] ;  /* 0x00007200ff0a77ac */ /* 0x000e620008000a00 */
[----:B------:R-:W2:Y:S06]  /*0040*/  LDCU.64 UR8, c[0x0][0x388] ;  /* 0x00007100ff0877ac */ /* 0x000eac0008000a00 */
[----:B------:R-:W0:Y:S01]  /*0050*/  LDC R9, c[0x0][0x360] ;  /* 0x0000d800ff097b82 */ /* 0x000e220000000800 */
[----:B------:R-:W3:Y:S07]  /*0060*/  LDCU.64 UR4, c[0x0][0x358] ;  /* 0x00006b00ff0477ac */ /* 0x000eee0008000a00 */
[----:B------:R-:W4:Y:S01]  /*0070*/  LDC.64 R2, c[0x0][0x380] ;  /* 0x0000e000ff027b82 */ /* 0x000f220000000a00 */
[----:B0-----:R-:W-:-:S05]  /*0080*/  IMAD R9, R9, UR6, R0 ;  /* 0x0000000609097c24 */ /* 0x001fca000f8e0200 */
[----:B------:R-:W-:Y:S02]  /*0090*/  SHF.R.S32.HI R0, RZ, 0x1f, R9 ;  /* 0x0000001fff007819 */ /* 0x000fe40000011409 */
[C---:B-1----:R-:W-:Y:S02]  /*00a0*/  IADD3 R6, P1, PT, R9.reuse, UR10, RZ ;  /* 0x0000000a09067c10 */ /* 0x042fe4000ff3e0ff */
[----:B--2---:R-:W-:Y:S02]  /*00b0*/  IADD3 R4, P0, PT, R9, UR8, RZ ;  /* 0x0000000809047c10 */ /* 0x004fe4000ff1e0ff */
[C---:B------:R-:W-:Y:S02]  /*00c0*/  IADD3.X R7, PT, PT, R0.reuse, UR11, RZ, P1, !PT ;  /* 0x0000000b00077c10 */ /* 0x040fe40008ffe4ff */
[----:B------:R-:W-:-:S04]  /*00d0*/  IADD3.X R5, PT, PT, R0, UR9, RZ, P0, !PT ;  /* 0x0000000900057c10 */ /* 0x000fc800087fe4ff */
[----:B---3--:R-:W2:Y:S04]  /*00e0*/  LDG.E.U8 R7, desc[UR4][R6.64] ;  /* 0x0000000406077981 */ /* 0x008ea8000c1e1100 */
[----:B------:R-:W2:Y:S01]  /*00f0*/  LDG.E.U8 R4, desc[UR4][R4.64] ;  /* 0x0000000404047981 */ /* 0x000ea2000c1e1100 */
[----:B----4-:R-:W-:-:S04]  /*0100*/  IMAD.WIDE R2, R9, 0x4, R2 ;  /* 0x0000000409027825 */ /* 0x010fc800078e0202 */
[----:B--2---:R-:W-:-:S05]  /*0110*/  IMAD.IADD R9, R4, 0x1, R7 ;  /* 0x0000000104097824 */ /* 0x004fca00078e0207 */
[----:B------:R-:W-:Y:S01]  /*0120*/  STG.E desc[UR4][R2.64], R9 ;  /* 0x0000000902007986 */ /* 0x000fe2000c101904 */
[----:B------:R-:W-:Y:S05]  /*0130*/  EXIT ;  /* 0x000000000000794d */ /* 0x000fea0003800000 */
.L_x_0:
[----:B------:R-:W-:-:S00]  /*0140*/  BRA `(.L_x_0) ;  /* 0xfffffffc00fc7947 */ /* 0x000fc0000383ffff */
[----:B------:R-:W-:-:S00]  /*0150*/  NOP ;  /* 0x0000000000007918 */ /* 0x000fc00000000000 */
        /* <DEDUP_REMOVED lines=10> */
.L_x_1:


//--------------------- .nv.shared.reserved.0     --------------------------
	.section	.nv.shared.reserved.0,"aw",@nobits
	.weak		__nv_reservedSMEM_offset_0_alias
	.size		__nv_reservedSMEM_offset_0_alias, 0, 64
	.other		__nv_reservedSMEM_offset_0_alias,@"STO_CUDA_RESERVED_SHARED STV_DEFAULT"
__nv_reservedSMEM_offset_0_alias:
	.zero		0
	.zero		64


//--------------------- .nv.constant0._Z12gpu_functionPiPhS0_ --------------------------
	.section	.nv.constant0._Z12gpu_functionPiPhS0_,"a",@progbits
	.sectionflags	@""
	.align	4
.nv.constant0._Z12gpu_functionPiPhS0_:
	.zero		920


//--------------------- SYMBOLS --------------------------

	.type		.nv.reservedSmem.offset0,@object
	.size		.nv.reservedSmem.offset0,0x4
